//
// Generated by NVIDIA NVVM Compiler
//
// Compiler Build ID: CL-36424714
// Cuda compilation tools, release 13.0, V13.0.88
// Based on NVVM 20.0.0
//

.version 9.0
.target sm_100
.address_size 64

	// .globl	_Z7vec_addPiS_S_
.extern .func  (.param .b32 func_retval0) vprintf
(
	.param .b64 vprintf_param_0,
	.param .b64 vprintf_param_1
)
;
.global .align 1 .b8 $str[62] = {72, 101, 108, 108, 111, 32, 102, 114, 111, 109, 32, 116, 104, 114, 101, 97, 100, 32, 40, 37, 100, 44, 32, 37, 100, 44, 32, 37, 100, 41, 46, 32, 87, 101, 32, 97, 100, 100, 101, 100, 32, 37, 100, 32, 97, 110, 100, 32, 37, 100, 32, 116, 111, 32, 103, 101, 116, 32, 37, 100, 10};

.visible .entry _Z7vec_addPiS_S_(
	.param .u64 .ptr .align 1 _Z7vec_addPiS_S__param_0,
	.param .u64 .ptr .align 1 _Z7vec_addPiS_S__param_1,
	.param .u64 .ptr .align 1 _Z7vec_addPiS_S__param_2
)
{
	.local .align 8 .b8 	__local_depot0[24];
	.reg .b64 	%SP;
	.reg .b64 	%SPL;
	.reg .b32 	%r<11>;
	.reg .b64 	%rd<11>;

	mov.u64 	%SPL, __local_depot0;
	cvta.local.u64 	%SP, %SPL;
	ld.param.u64 	%rd1, [_Z7vec_addPiS_S__param_0];
	ld.param.u64 	%rd2, [_Z7vec_addPiS_S__param_1];
	ld.param.u64 	%rd3, [_Z7vec_addPiS_S__param_2];
	cvta.to.global.u64 	%rd4, %rd3;
	cvta.to.global.u64 	%rd5, %rd2;
	cvta.to.global.u64 	%rd6, %rd1;
	add.u64 	%rd7, %SP, 0;
	add.u64 	%rd8, %SPL, 0;
	ld.global.u32 	%r1, [%rd6];
	ld.global.u32 	%r2, [%rd5];
	add.s32 	%r3, %r2, %r1;
	st.global.u32 	[%rd4], %r3;
	mov.u32 	%r4, %tid.x;
	mov.u32 	%r5, %tid.y;
	mov.u32 	%r6, %tid.z;
	ld.global.u32 	%r7, [%rd6];
	ld.global.u32 	%r8, [%rd5];
	st.local.v2.u32 	[%rd8], {%r4, %r5};
	st.local.v2.u32 	[%rd8+8], {%r6, %r7};
	st.local.v2.u32 	[%rd8+16], {%r8, %r3};
	mov.u64 	%rd9, $str;
	cvta.global.u64 	%rd10, %rd9;
	{ // callseq 0, 0
	.param .b64 param0;
	st.param.b64 	[param0], %rd10;
	.param .b64 param1;
	st.param.b64 	[param1], %rd7;
	.param .b32 retval0;
	call.uni (retval0), 
	vprintf, 
	(
	param0, 
	param1
	);
	ld.param.b32 	%r9, [retval0];
	} // callseq 0
	ret;

}


// ===== COMPILED SASS (sm_100) =====

	.target	sm_100

	.elftype	@"ET_EXEC"


//--------------------- .note.nv.tkinfo           --------------------------
	.section	.note.nv.tkinfo,"",@"SHT_NOTE"
	.sectionflags	@"SHF_NOTE_NV_TKINFO"
	.tkinfo
        /*0018*/ 	.word	0x00000002
        /*0030*/ 	.string	""
        /*0030*/ 	.string	"ptxas"
        /*0030*/ 	.string	"Cuda compilation tools, release 13.0, V13.0.88"
        /*0030*/ 	.string	"Build cuda_13.0.r13.0/compiler.36424714_0"
        /*0030*/ 	.string	"-arch sm_100 -m 64 "



//--------------------- .note.nv.cuinfo           --------------------------
	.section	.note.nv.cuinfo,"",@"SHT_NOTE"
	.sectionflags	@"SHF_NOTE_NV_CUINFO"
        /*0018*/ 	.short	0x0002
        /*001a*/ 	.short	0x0064
        /*001c*/ 	.short	0x0082
	.zero		2


//--------------------- .nv.info                  --------------------------
	.section	.nv.info,"",@"SHT_CUDA_INFO"
	.align	4


	//----- nvinfo : EIATTR_REGCOUNT
	.align		4
        /*0000*/ 	.byte	0x04, 0x2f
        /*0002*/ 	.short	(.L_2 - .L_1)
	.align		4
.L_1:
        /*0004*/ 	.word	index@(_Z7vec_addPiS_S_)
        /*0008*/ 	.word	0x00000018


	//----- nvinfo : EIATTR_FRAME_SIZE
	.align		4
.L_2:
        /*000c*/ 	.byte	0x04, 0x11
        /*000e*/ 	.short	(.L_4 - .L_3)
	.align		4
.L_3:
        /*0010*/ 	.word	index@(_Z7vec_addPiS_S_)
        /*0014*/ 	.word	0x00000018


	//----- nvinfo : EIATTR_MIN_STACK_SIZE
	.align		4
.L_4:
        /*0018*/ 	.byte	0x04, 0x12
        /*001a*/ 	.short	(.L_6 - .L_5)
	.align		4
.L_5:
        /*001c*/ 	.word	index@(_Z7vec_addPiS_S_)
        /*0020*/ 	.word	0x00000018
.L_6:


//--------------------- .nv.compat                --------------------------
	.section	.nv.compat,"",@"SHT_CUDA_COMPAT_INFO"
	.align	4
        /*0000*/ 	.byte	0x02, 0x09, 0x00, 0x00, 0x02, 0x02, 0x01, 0x00, 0x02, 0x05, 0x05, 0x00, 0x03, 0x07, 0x01, 0x01
        /*0010*/ 	.byte	0x02, 0x03, 0x00, 0x00, 0x02, 0x06, 0x01, 0x00, 0x04, 0x0b, 0x08, 0x00, 0x09, 0x00, 0x00, 0x00
        /*0020*/ 	.byte	0x00, 0x00, 0x00, 0x00


//--------------------- .nv.info._Z7vec_addPiS_S_ --------------------------
	.section	.nv.info._Z7vec_addPiS_S_,"",@"SHT_CUDA_INFO"
	.sectionflags	@""
	.align	4


	//----- nvinfo : EIATTR_CUDA_API_VERSION
	.align		4
        /*0000*/ 	.byte	0x04, 0x37
        /*0002*/ 	.short	(.L_8 - .L_7)
.L_7:
        /*0004*/ 	.word	0x00000082


	//----- nvinfo : EIATTR_KPARAM_INFO
	.align		4
.L_8:
        /*0008*/ 	.byte	0x04, 0x17
        /*000a*/ 	.short	(.L_10 - .L_9)
.L_9:
        /*000c*/ 	.word	0x00000000
        /*0010*/ 	.short	0x0002
        /*0012*/ 	.short	0x0010
        /*0014*/ 	.byte	0x00, 0xf5, 0x21, 0x00


	//----- nvinfo : EIATTR_KPARAM_INFO
	.align		4
.L_10:
        /*0018*/ 	.byte	0x04, 0x17
        /*001a*/ 	.short	(.L_12 - .L_11)
.L_11:
        /*001c*/ 	.word	0x00000000
        /*0020*/ 	.short	0x0001
        /*0022*/ 	.short	0x0008
        /*0024*/ 	.byte	0x00, 0xf5, 0x21, 0x00


	//----- nvinfo : EIATTR_KPARAM_INFO
	.align		4
.L_12:
        /*0028*/ 	.byte	0x04, 0x17
        /*002a*/ 	.short	(.L_14 - .L_13)
.L_13:
        /*002c*/ 	.word	0x00000000
        /*0030*/ 	.short	0x0000
        /*0032*/ 	.short	0x0000
        /*0034*/ 	.byte	0x00, 0xf5, 0x21, 0x00


	//----- nvinfo : EIATTR_SPARSE_MMA_MASK
	.align		4
.L_14:
        /*0038*/ 	.byte	0x03, 0x50
        /*003a*/ 	.short	0x0000


	//----- nvinfo : EIATTR_MAXREG_COUNT
	.align		4
        /*003c*/ 	.byte	0x03, 0x1b
        /*003e*/ 	.short	0x00ff


	//----- nvinfo : EIATTR_EXTERNS
	.align		4
        /*0040*/ 	.byte	0x04, 0x0f
        /*0042*/ 	.short	(.L_16 - .L_15)


	//   ....[0]....
	.align		4
.L_15:
        /*0044*/ 	.word	index@(vprintf)


	//----- nvinfo : EIATTR_MERCURY_ISA_VERSION
	.align		4
.L_16:
        /*0048*/ 	.byte	0x03, 0x5f
        /*004a*/ 	.short	0x0101


	//----- nvinfo : EIATTR_VRC_CTA_INIT_COUNT
	.align		4
        /*004c*/ 	.byte	0x02, 0x4a
	.zero		1
	.zero		1


	//----- nvinfo : EIATTR_SYSCALL_OFFSETS
	.align		4
        /*0050*/ 	.byte	0x04, 0x46
        /*0052*/ 	.short	(.L_18 - .L_17)


	//   ....[0]....
.L_17:
        /*0054*/ 	.word	0x000001c0


	//----- nvinfo : EIATTR_EXIT_INSTR_OFFSETS
	.align		4
.L_18:
        /*0058*/ 	.byte	0x04, 0x1c
        /*005a*/ 	.short	(.L_20 - .L_19)


	//   ....[0]....
.L_19:
        /*005c*/ 	.word	0x000001d0


	//----- nvinfo : EIATTR_CBANK_PARAM_SIZE
	.align		4
.L_20:
        /*0060*/ 	.byte	0x03, 0x19
        /*0062*/ 	.short	0x0018


	//----- nvinfo : EIATTR_PARAM_CBANK
	.align		4
        /*0064*/ 	.byte	0x04, 0x0a
        /*0066*/ 	.short	(.L_22 - .L_21)
	.align		4
.L_21:
        /*0068*/ 	.word	index@(.nv.constant0._Z7vec_addPiS_S_)
        /*006c*/ 	.short	0x0380
        /*006e*/ 	.short	0x0018


	//----- nvinfo : EIATTR_SW_WAR
	.align		4
.L_22:
        /*0070*/ 	.byte	0x04, 0x36
        /*0072*/ 	.short	(.L_24 - .L_23)
.L_23:
        /*0074*/ 	.word	0x00000008
.L_24:


//--------------------- .nv.callgraph             --------------------------
	.section	.nv.callgraph,"",@"SHT_CUDA_CALLGRAPH"
	.align	4
	.sectionentsize	8
	.align		4
        /*0000*/ 	.word	0x00000000
	.align		4
        /*0004*/ 	.word	0xffffffff
	.align		4
        /*0008*/ 	.word	index@(_Z7vec_addPiS_S_)
	.align		4
        /*000c*/ 	.word	index@(vprintf)
	.align		4
        /*0010*/ 	.word	0x00000000
	.align		4
        /*0014*/ 	.word	0xfffffffe
	.align		4
        /*0018*/ 	.word	0x00000000
	.align		4
        /*001c*/ 	.word	0xfffffffd
	.align		4
        /*0020*/ 	.word	0x00000000
	.align		4
        /*0024*/ 	.word	0xfffffffc


//--------------------- .nv.constant4             --------------------------
	.section	.nv.constant4,"a",@progbits
	.align	8
	.align		8
.nv.constant4:
        /*0000*/ 	.dword	vprintf
	.align		8
        /*0008*/ 	.dword	$str


//--------------------- .text._Z7vec_addPiS_S_    --------------------------
	.section	.text._Z7vec_addPiS_S_,"ax",@progbits
	.align	128
        .global         _Z7vec_addPiS_S_
        .type           _Z7vec_addPiS_S_,@function
        .size           _Z7vec_addPiS_S_,(.L_x_2 - _Z7vec_addPiS_S_)
        .other          _Z7vec_addPiS_S_,@"STO_CUDA_ENTRY STV_DEFAULT"
_Z7vec_addPiS_S_:
.text._Z7vec_addPiS_S_:
[----:B------:R-:W0:Y:S08]  /*0000*/  LDC R1, c[0x0][0x37c] ;  /* 0x0000df00ff017b82 */ /* 0x000e300000000800 */
[----:B------:R-:W1:Y:S01]  /*0010*/  LDC.64 R4, c[0x0][0x380] ;  /* 0x0000e000ff047b82 */ /* 0x000e620000000a00 */
[----:B------:R-:W1:Y:S01]  /*0020*/  LDCU.64 UR4, c[0x0][0x358] ;  /* 0x00006b00ff0477ac */ /* 0x000e620008000a00 */
[----:B0-----:R-:W-:-:S06]  /*0030*/  VIADD R1, R1, 0xffffffe8 ;  /* 0xffffffe801017836 */ /* 0x001fcc0000000000 */
[----:B------:R-:W0:Y:S08]  /*0040*/  LDC.64 R6, c[0x0][0x388] ;  /* 0x0000e200ff067b82 */ /* 0x000e300000000a00 */
[----:B------:R-:W2:Y:S01]  /*0050*/  LDC.64 R8, c[0x0][0x390] ;  /* 0x0000e400ff087b82 */ /* 0x000ea20000000a00 */
[----:B------:R-:W3:Y:S01]  /*0060*/  S2R R10, SR_TID.X ;  /* 0x00000000000a7919 */ /* 0x000ee20000002100 */
[----:B------:R-:W4:Y:S01]  /*0070*/  LDCU.64 UR6, c[0x4][0x8] ;  /* 0x01000100ff0677ac */ /* 0x000f220008000a00 */
[----:B-1----:R-:W5:Y:S04]  /*0080*/  LDG.E R3, desc[UR4][R4.64] ;  /* 0x0000000404037981 */ /* 0x002f68000c1e1900 */
[----:B0-----:R-:W5:Y:S01]  /*0090*/  LDG.E R0, desc[UR4][R6.64] ;  /* 0x0000000406007981 */ /* 0x001f62000c1e1900 */
[----:B------:R-:W3:Y:S01]  /*00a0*/  S2R R11, SR_TID.Y ;  /* 0x00000000000b7919 */ /* 0x000ee20000002200 */
[----:B------:R-:W0:Y:S01]  /*00b0*/  S2R R12, SR_TID.Z ;  /* 0x00000000000c7919 */ /* 0x000e220000002300 */
[----:B-----5:R-:W-:-:S05]  /*00c0*/  IMAD.IADD R3, R3, 0x1, R0 ;  /* 0x0000000103037824 */ /* 0x020fca00078e0200 */
[----:B--2---:R1:W-:Y:S04]  /*00d0*/  STG.E desc[UR4][R8.64], R3 ;  /* 0x0000000308007986 */ /* 0x0043e8000c101904 */
[----:B------:R4:W0:Y:S04]  /*00e0*/  LDG.E R13, desc[UR4][R4.64] ;  /* 0x00000004040d7981 */ /* 0x000828000c1e1900 */
[----:B------:R2:W5:Y:S01]  /*00f0*/  LDG.E R2, desc[UR4][R6.64] ;  /* 0x0000000406027981 */ /* 0x000562000c1e1900 */
[----:B------:R-:W-:Y:S01]  /*0100*/  MOV R0, 0x0 ;  /* 0x0000000000007802 */ /* 0x000fe20000000f00 */
[----:B------:R-:W2:Y:S02]  /*0110*/  LDCU UR4, c[0x0][0x2f8] ;  /* 0x00005f00ff0477ac */ /* 0x000ea40008000800 */
[----:B---3--:R3:W-:Y:S01]  /*0120*/  STL.64 [R1], R10 ;  /* 0x0000000a01007387 */ /* 0x0087e20000100a00 */
[----:B-1----:R3:W1:Y:S01]  /*0130*/  LDC.64 R8, c[0x4][R0] ;  /* 0x0100000000087b82 */ /* 0x0026620000000a00 */
[----:B------:R-:W3:Y:S01]  /*0140*/  LDCU UR5, c[0x0][0x2fc] ;  /* 0x00005f80ff0577ac */ /* 0x000ee20008000800 */
[----:B----4-:R-:W-:Y:S01]  /*0150*/  MOV R4, UR6 ;  /* 0x0000000600047c02 */ /* 0x010fe20008000f00 */
[----:B------:R-:W-:Y:S01]  /*0160*/  IMAD.U32 R5, RZ, RZ, UR7 ;  /* 0x00000007ff057e24 */ /* 0x000fe2000f8e00ff */
[----:B--2---:R-:W-:-:S04]  /*0170*/  IADD3 R6, P0, PT, R1, UR4, RZ ;  /* 0x0000000401067c10 */ /* 0x004fc8000ff1e0ff */
[----:B---3--:R-:W-:Y:S01]  /*0180*/  IADD3.X R7, PT, PT, RZ, UR5, RZ, P0, !PT ;  /* 0x00000005ff077c10 */ /* 0x008fe200087fe4ff */
[----:B0-----:R0:W-:Y:S04]  /*0190*/  STL.64 [R1+0x8], R12 ;  /* 0x0000080c01007387 */ /* 0x0011e80000100a00 */
[----:B-1---5:R0:W-:Y:S04]  /*01a0*/  STL.64 [R1+0x10], R2 ;  /* 0x0000100201007387 */ /* 0x0221e80000100a00 */
[----:B------:R-:W-:-:S07]  /*01b0*/  LEPC R20, `(.L_x_0) ;  /* 0x000000001014794e */ /* 0x000fce0000000000 */
[----:B0-----:R-:W-:Y:S05]  /*01c0*/  CALL.ABS.NOINC R8 ;  /* 0x0000000008007343 */ /* 0x001fea0003c00000 */
.L_x_0:
[----:B------:R-:W-:Y:S05]  /*01d0*/  EXIT ;  /* 0x000000000000794d */ /* 0x000fea0003800000 */
.L_x_1:
[----:B------:R-:W-:-:S00]  /*01e0*/  BRA `(.L_x_1) ;  /* 0xfffffffc00fc7947 */ /* 0x000fc0000383ffff */
[----:B------:R-:W-:-:S00]  /*01f0*/  NOP ;  /* 0x0000000000007918 */ /* 0x000fc00000000000 */
        /* <DEDUP_REMOVED lines=8> */
.L_x_2:


//--------------------- .nv.global.init           --------------------------
	.section	.nv.global.init,"aw",@progbits
.nv.global.init:
	.type		$str,@object
	.size		$str,(.L_0 - $str)
$str:
        /*0000*/ 	.byte	0x48, 0x65, 0x6c, 0x6c, 0x6f, 0x20, 0x66, 0x72, 0x6f, 0x6d, 0x20, 0x74, 0x68, 0x72, 0x65, 0x61
        /*0010*/ 	.byte	0x64, 0x20, 0x28, 0x25, 0x64, 0x2c, 0x20, 0x25, 0x64, 0x2c, 0x20, 0x25, 0x64, 0x29, 0x2e, 0x20
        /*0020*/ 	.byte	0x57, 0x65, 0x20, 0x61, 0x64, 0x64, 0x65, 0x64, 0x20, 0x25, 0x64, 0x20, 0x61, 0x6e, 0x64, 0x20
        /*0030*/ 	.byte	0x25, 0x64, 0x20, 0x74, 0x6f, 0x20, 0x67, 0x65, 0x74, 0x20, 0x25, 0x64, 0x0a, 0x00
.L_0:


//--------------------- .nv.shared.reserved.0     --------------------------
	.section	.nv.shared.reserved.0,"aw",@nobits
	.weak		__nv_reservedSMEM_offset_0_alias
	.size		__nv_reservedSMEM_offset_0_alias, 0, 64
	.other		__nv_reservedSMEM_offset_0_alias,@"STO_CUDA_RESERVED_SHARED STV_DEFAULT"
__nv_reservedSMEM_offset_0_alias:
	.zero		0
	.zero		64


//--------------------- .nv.constant0._Z7vec_addPiS_S_ --------------------------
	.section	.nv.constant0._Z7vec_addPiS_S_,"a",@progbits
	.sectionflags	@""
	.align	4
.nv.constant0._Z7vec_addPiS_S_:
	.zero		920


//--------------------- SYMBOLS --------------------------

	.type		.nv.reservedSmem.offset0,@object
	.size		.nv.reservedSmem.offset0,0x4
	.type		vprintf,@function
